//
// Generated by NVIDIA NVVM Compiler
//
// Compiler Build ID: CL-36424714
// Cuda compilation tools, release 13.0, V13.0.88
// Based on NVVM 20.0.0
//

.version 9.0
.target sm_100
.address_size 64

	// .globl	_Z10set_valuesPiii

.visible .entry _Z10set_valuesPiii(
	.param .u64 .ptr .align 1 _Z10set_valuesPiii_param_0,
	.param .u32 _Z10set_valuesPiii_param_1,
	.param .u32 _Z10set_valuesPiii_param_2
)
{
	.reg .pred 	%p<2>;
	.reg .b32 	%r<7>;
	.reg .b64 	%rd<5>;

	ld.param.u64 	%rd1, [_Z10set_valuesPiii_param_0];
	ld.param.u32 	%r2, [_Z10set_valuesPiii_param_1];
	ld.param.u32 	%r3, [_Z10set_valuesPiii_param_2];
	mov.u32 	%r4, %ctaid.x;
	mov.u32 	%r5, %ntid.x;
	mov.u32 	%r6, %tid.x;
	mad.lo.s32 	%r1, %r4, %r5, %r6;
	setp.ge.s32 	%p1, %r1, %r3;
	@%p1 bra 	$L__BB0_2;
	cvta.to.global.u64 	%rd2, %rd1;
	mul.wide.s32 	%rd3, %r1, 4;
	add.s64 	%rd4, %rd2, %rd3;
	st.global.u32 	[%rd4], %r2;
$L__BB0_2:
	ret;

}


// ===== COMPILED SASS (sm_100) =====

	.target	sm_100

	.elftype	@"ET_EXEC"


//--------------------- .note.nv.tkinfo           --------------------------
	.section	.note.nv.tkinfo,"",@"SHT_NOTE"
	.sectionflags	@"SHF_NOTE_NV_TKINFO"
	.tkinfo
        /*0018*/ 	.word	0x00000002
        /*0030*/ 	.string	""
        /*0030*/ 	.string	"ptxas"
        /*0030*/ 	.string	"Cuda compilation tools, release 13.0, V13.0.88"
        /*0030*/ 	.string	"Build cuda_13.0.r13.0/compiler.36424714_0"
        /*0030*/ 	.string	"-arch sm_100 -m 64 "



//--------------------- .note.nv.cuinfo           --------------------------
	.section	.note.nv.cuinfo,"",@"SHT_NOTE"
	.sectionflags	@"SHF_NOTE_NV_CUINFO"
        /*0018*/ 	.short	0x0002
        /*001a*/ 	.short	0x0064
        /*001c*/ 	.short	0x0082
	.zero		2


//--------------------- .nv.info                  --------------------------
	.section	.nv.info,"",@"SHT_CUDA_INFO"
	.align	4


	//----- nvinfo : EIATTR_REGCOUNT
	.align		4
        /*0000*/ 	.byte	0x04, 0x2f
        /*0002*/ 	.short	(.L_1 - .L_0)
	.align		4
.L_0:
        /*0004*/ 	.word	index@(_Z10set_valuesPiii)
        /*0008*/ 	.word	0x0000000a


	//----- nvinfo : EIATTR_FRAME_SIZE
	.align		4
.L_1:
        /*000c*/ 	.byte	0x04, 0x11
        /*000e*/ 	.short	(.L_3 - .L_2)
	.align		4
.L_2:
        /*0010*/ 	.word	index@(_Z10set_valuesPiii)
        /*0014*/ 	.word	0x00000000


	//----- nvinfo : EIATTR_MIN_STACK_SIZE
	.align		4
.L_3:
        /*0018*/ 	.byte	0x04, 0x12
        /*001a*/ 	.short	(.L_5 - .L_4)
	.align		4
.L_4:
        /*001c*/ 	.word	index@(_Z10set_valuesPiii)
        /*0020*/ 	.word	0x00000000
.L_5:


//--------------------- .nv.compat                --------------------------
	.section	.nv.compat,"",@"SHT_CUDA_COMPAT_INFO"
	.align	4
        /*0000*/ 	.byte	0x02, 0x09, 0x00, 0x00, 0x02, 0x02, 0x01, 0x00, 0x02, 0x05, 0x05, 0x00, 0x03, 0x07, 0x01, 0x01
        /*0010*/ 	.byte	0x02, 0x03, 0x00, 0x00, 0x02, 0x06, 0x01, 0x00, 0x04, 0x0b, 0x08, 0x00, 0x09, 0x00, 0x00, 0x00
        /*0020*/ 	.byte	0x00, 0x00, 0x00, 0x00


//--------------------- .nv.info._Z10set_valuesPiii --------------------------
	.section	.nv.info._Z10set_valuesPiii,"",@"SHT_CUDA_INFO"
	.sectionflags	@""
	.align	4


	//----- nvinfo : EIATTR_CUDA_API_VERSION
	.align		4
        /*0000*/ 	.byte	0x04, 0x37
        /*0002*/ 	.short	(.L_7 - .L_6)
.L_6:
        /*0004*/ 	.word	0x00000082


	//----- nvinfo : EIATTR_KPARAM_INFO
	.align		4
.L_7:
        /*0008*/ 	.byte	0x04, 0x17
        /*000a*/ 	.short	(.L_9 - .L_8)
.L_8:
        /*000c*/ 	.word	0x00000000
        /*0010*/ 	.short	0x0002
        /*0012*/ 	.short	0x000c
        /*0014*/ 	.byte	0x00, 0xf0, 0x11, 0x00


	//----- nvinfo : EIATTR_KPARAM_INFO
	.align		4
.L_9:
        /*0018*/ 	.byte	0x04, 0x17
        /*001a*/ 	.short	(.L_11 - .L_10)
.L_10:
        /*001c*/ 	.word	0x00000000
        /*0020*/ 	.short	0x0001
        /*0022*/ 	.short	0x0008
        /*0024*/ 	.byte	0x00, 0xf0, 0x11, 0x00


	//----- nvinfo : EIATTR_KPARAM_INFO
	.align		4
.L_11:
        /*0028*/ 	.byte	0x04, 0x17
        /*002a*/ 	.short	(.L_13 - .L_12)
.L_12:
        /*002c*/ 	.word	0x00000000
        /*0030*/ 	.short	0x0000
        /*0032*/ 	.short	0x0000
        /*0034*/ 	.byte	0x00, 0xf5, 0x21, 0x00


	//----- nvinfo : EIATTR_SPARSE_MMA_MASK
	.align		4
.L_13:
        /*0038*/ 	.byte	0x03, 0x50
        /*003a*/ 	.short	0x0000


	//----- nvinfo : EIATTR_MAXREG_COUNT
	.align		4
        /*003c*/ 	.byte	0x03, 0x1b
        /*003e*/ 	.short	0x00ff


	//----- nvinfo : EIATTR_MERCURY_ISA_VERSION
	.align		4
        /*0040*/ 	.byte	0x03, 0x5f
        /*0042*/ 	.short	0x0101


	//----- nvinfo : EIATTR_VRC_CTA_INIT_COUNT
	.align		4
        /*0044*/ 	.byte	0x02, 0x4a
	.zero		1
	.zero		1


	//----- nvinfo : EIATTR_EXIT_INSTR_OFFSETS
	.align		4
        /*0048*/ 	.byte	0x04, 0x1c
        /*004a*/ 	.short	(.L_15 - .L_14)


	//   ....[0]....
.L_14:
        /*004c*/ 	.word	0x00000070


	//   ....[1]....
        /*0050*/ 	.word	0x000000d0


	//----- nvinfo : EIATTR_CBANK_PARAM_SIZE
	.align		4
.L_15:
        /*0054*/ 	.byte	0x03, 0x19
        /*0056*/ 	.short	0x0010


	//----- nvinfo : EIATTR_PARAM_CBANK
	.align		4
        /*0058*/ 	.byte	0x04, 0x0a
        /*005a*/ 	.short	(.L_17 - .L_16)
	.align		4
.L_16:
        /*005c*/ 	.word	index@(.nv.constant0._Z10set_valuesPiii)
        /*0060*/ 	.short	0x0380
        /*0062*/ 	.short	0x0010


	//----- nvinfo : EIATTR_SW_WAR
	.align		4
.L_17:
        /*0064*/ 	.byte	0x04, 0x36
        /*0066*/ 	.short	(.L_19 - .L_18)
.L_18:
        /*0068*/ 	.word	0x00000008
.L_19:


//--------------------- .nv.callgraph             --------------------------
	.section	.nv.callgraph,"",@"SHT_CUDA_CALLGRAPH"
	.align	4
	.sectionentsize	8
	.align		4
        /*0000*/ 	.word	0x00000000
	.align		4
        /*0004*/ 	.word	0xffffffff
	.align		4
        /*0008*/ 	.word	0x00000000
	.align		4
        /*000c*/ 	.word	0xfffffffe
	.align		4
        /*0010*/ 	.word	0x00000000
	.align		4
        /*0014*/ 	.word	0xfffffffd
	.align		4
        /*0018*/ 	.word	0x00000000
	.align		4
        /*001c*/ 	.word	0xfffffffc


//--------------------- .text._Z10set_valuesPiii  --------------------------
	.section	.text._Z10set_valuesPiii,"ax",@progbits
	.align	128
        .global         _Z10set_valuesPiii
        .type           _Z10set_valuesPiii,@function
        .size           _Z10set_valuesPiii,(.L_x_1 - _Z10set_valuesPiii)
        .other          _Z10set_valuesPiii,@"STO_CUDA_ENTRY STV_DEFAULT"
_Z10set_valuesPiii:
.text._Z10set_valuesPiii:
[----:B------:R-:W-:Y:S01]  /*0000*/  LDC R1, c[0x0][0x37c] ;  /* 0x0000df00ff017b82 */ /* 0x000fe20000000800 */
[----:B------:R-:W0:Y:S07]  /*0010*/  S2R R0, SR_TID.X ;  /* 0x0000000000007919 */ /* 0x000e2e0000002100 */
[----:B------:R-:W0:Y:S01]  /*0020*/  S2UR UR4, SR_CTAID.X ;  /* 0x00000000000479c3 */ /* 0x000e220000002500 */
[----:B------:R-:W1:Y:S07]  /*0030*/  LDCU UR5, c[0x0][0x38c] ;  /* 0x00007180ff0577ac */ /* 0x000e6e0008000800 */
[----:B------:R-:W0:Y:S02]  /*0040*/  LDC R5, c[0x0][0x360] ;  /* 0x0000d800ff057b82 */ /* 0x000e240000000800 */
[----:B0-----:R-:W-:-:S05]  /*0050*/  IMAD R5, R5, UR4, R0 ;  /* 0x0000000405057c24 */ /* 0x001fca000f8e0200 */
[----:B-1----:R-:W-:-:S13]  /*0060*/  ISETP.GE.AND P0, PT, R5, UR5, PT ;  /* 0x0000000505007c0c */ /* 0x002fda000bf06270 */
[----:B------:R-:W-:Y:S05]  /*0070*/  @P0 EXIT ;  /* 0x000000000000094d */ /* 0x000fea0003800000 */
[----:B------:R-:W0:Y:S01]  /*0080*/  LDC.64 R2, c[0x0][0x380] ;  /* 0x0000e000ff027b82 */ /* 0x000e220000000a00 */
[----:B------:R-:W1:Y:S07]  /*0090*/  LDCU.64 UR4, c[0x0][0x358] ;  /* 0x00006b00ff0477ac */ /* 0x000e6e0008000a00 */
[----:B------:R-:W1:Y:S01]  /*00a0*/  LDC R7, c[0x0][0x388] ;  /* 0x0000e200ff077b82 */ /* 0x000e620000000800 */
[----:B0-----:R-:W-:-:S05]  /*00b0*/  IMAD.WIDE R2, R5, 0x4, R2 ;  /* 0x0000000405027825 */ /* 0x001fca00078e0202 */
[----:B-1----:R-:W-:Y:S01]  /*00c0*/  STG.E desc[UR4][R2.64], R7 ;  /* 0x0000000702007986 */ /* 0x002fe2000c101904 */
[----:B------:R-:W-:Y:S05]  /*00d0*/  EXIT ;  /* 0x000000000000794d */ /* 0x000fea0003800000 */
.L_x_0:
[----:B------:R-:W-:-:S00]  /*00e0*/  BRA `(.L_x_0) ;  /* 0xfffffffc00fc7947 */ /* 0x000fc0000383ffff */
[----:B------:R-:W-:-:S00]  /*00f0*/  NOP ;  /* 0x0000000000007918 */ /* 0x000fc00000000000 */
        /* <DEDUP_REMOVED lines=8> */
.L_x_1:


//--------------------- .nv.shared.reserved.0     --------------------------
	.section	.nv.shared.reserved.0,"aw",@nobits
	.weak		__nv_reservedSMEM_offset_0_alias
	.size		__nv_reservedSMEM_offset_0_alias, 0, 64
	.other		__nv_reservedSMEM_offset_0_alias,@"STO_CUDA_RESERVED_SHARED STV_DEFAULT"
__nv_reservedSMEM_offset_0_alias:
	.zero		0
	.zero		64


//--------------------- .nv.constant0._Z10set_valuesPiii --------------------------
	.section	.nv.constant0._Z10set_valuesPiii,"a",@progbits
	.sectionflags	@""
	.align	4
.nv.constant0._Z10set_valuesPiii:
	.zero		912


//--------------------- SYMBOLS --------------------------

	.type		.nv.reservedSmem.offset0,@object
	.size		.nv.reservedSmem.offset0,0x4
